//
// Generated by NVIDIA NVVM Compiler
//
// Compiler Build ID: CL-36424714
// Cuda compilation tools, release 13.0, V13.0.88
// Based on NVVM 20.0.0
//

.version 9.0
.target sm_100
.address_size 64

	// .globl	_Z21selection_sort_kernelPiS_i

.visible .entry _Z21selection_sort_kernelPiS_i(
	.param .u64 .ptr .align 1 _Z21selection_sort_kernelPiS_i_param_0,
	.param .u64 .ptr .align 1 _Z21selection_sort_kernelPiS_i_param_1,
	.param .u32 _Z21selection_sort_kernelPiS_i_param_2
)
{
	.reg .pred 	%p<41>;
	.reg .b32 	%r<193>;
	.reg .b64 	%rd<21>;

	ld.param.u64 	%rd13, [_Z21selection_sort_kernelPiS_i_param_0];
	ld.param.u64 	%rd12, [_Z21selection_sort_kernelPiS_i_param_1];
	ld.param.u32 	%r70, [_Z21selection_sort_kernelPiS_i_param_2];
	cvta.to.global.u64 	%rd1, %rd13;
	mov.u32 	%r71, %tid.x;
	mov.u32 	%r72, %ntid.x;
	mov.u32 	%r73, %ctaid.x;
	mad.lo.s32 	%r1, %r72, %r73, %r71;
	setp.ge.s32 	%p1, %r1, %r70;
	setp.lt.s32 	%p2, %r70, 1;
	or.pred  	%p3, %p1, %p2;
	@%p3 bra 	$L__BB0_71;
	cvta.to.global.u64 	%rd14, %rd12;
	mul.wide.s32 	%rd15, %r1, 4;
	add.s64 	%rd2, %rd1, %rd15;
	add.s64 	%rd3, %rd14, %rd15;
	and.b32  	%r2, %r70, 15;
	setp.lt.u32 	%p4, %r70, 16;
	mov.b32 	%r187, 0;
	@%p4 bra 	$L__BB0_36;
	and.b32  	%r187, %r70, 2147483632;
	neg.s32 	%r163, %r187;
	add.s64 	%rd19, %rd1, 32;
$L__BB0_3:
	.pragma "nounroll";
	ld.global.u32 	%r75, [%rd19+-32];
	ld.global.u32 	%r165, [%rd2];
	setp.ge.s32 	%p5, %r75, %r165;
	@%p5 bra 	$L__BB0_5;
	ld.global.u32 	%r76, [%rd3];
	add.s32 	%r77, %r76, 1;
	st.global.u32 	[%rd3], %r77;
	ld.global.u32 	%r165, [%rd2];
$L__BB0_5:
	ld.global.u32 	%r78, [%rd19+-28];
	setp.ge.s32 	%p6, %r78, %r165;
	@%p6 bra 	$L__BB0_7;
	ld.global.u32 	%r79, [%rd3];
	add.s32 	%r80, %r79, 1;
	st.global.u32 	[%rd3], %r80;
	ld.global.u32 	%r165, [%rd2];
$L__BB0_7:
	ld.global.u32 	%r81, [%rd19+-24];
	setp.ge.s32 	%p7, %r81, %r165;
	@%p7 bra 	$L__BB0_9;
	ld.global.u32 	%r82, [%rd3];
	add.s32 	%r83, %r82, 1;
	st.global.u32 	[%rd3], %r83;
	ld.global.u32 	%r165, [%rd2];
$L__BB0_9:
	ld.global.u32 	%r84, [%rd19+-20];
	setp.ge.s32 	%p8, %r84, %r165;
	@%p8 bra 	$L__BB0_11;
	ld.global.u32 	%r85, [%rd3];
	add.s32 	%r86, %r85, 1;
	st.global.u32 	[%rd3], %r86;
	ld.global.u32 	%r165, [%rd2];
$L__BB0_11:
	ld.global.u32 	%r87, [%rd19+-16];
	setp.ge.s32 	%p9, %r87, %r165;
	@%p9 bra 	$L__BB0_13;
	ld.global.u32 	%r88, [%rd3];
	add.s32 	%r89, %r88, 1;
	st.global.u32 	[%rd3], %r89;
	ld.global.u32 	%r165, [%rd2];
$L__BB0_13:
	ld.global.u32 	%r90, [%rd19+-12];
	setp.ge.s32 	%p10, %r90, %r165;
	@%p10 bra 	$L__BB0_15;
	ld.global.u32 	%r91, [%rd3];
	add.s32 	%r92, %r91, 1;
	st.global.u32 	[%rd3], %r92;
	ld.global.u32 	%r165, [%rd2];
$L__BB0_15:
	ld.global.u32 	%r93, [%rd19+-8];
	setp.ge.s32 	%p11, %r93, %r165;
	@%p11 bra 	$L__BB0_17;
	ld.global.u32 	%r94, [%rd3];
	add.s32 	%r95, %r94, 1;
	st.global.u32 	[%rd3], %r95;
	ld.global.u32 	%r165, [%rd2];
$L__BB0_17:
	ld.global.u32 	%r96, [%rd19+-4];
	setp.ge.s32 	%p12, %r96, %r165;
	@%p12 bra 	$L__BB0_19;
	ld.global.u32 	%r97, [%rd3];
	add.s32 	%r98, %r97, 1;
	st.global.u32 	[%rd3], %r98;
	ld.global.u32 	%r165, [%rd2];
$L__BB0_19:
	ld.global.u32 	%r99, [%rd19];
	setp.ge.s32 	%p13, %r99, %r165;
	@%p13 bra 	$L__BB0_21;
	ld.global.u32 	%r100, [%rd3];
	add.s32 	%r101, %r100, 1;
	st.global.u32 	[%rd3], %r101;
	ld.global.u32 	%r165, [%rd2];
$L__BB0_21:
	ld.global.u32 	%r102, [%rd19+4];
	setp.ge.s32 	%p14, %r102, %r165;
	@%p14 bra 	$L__BB0_23;
	ld.global.u32 	%r103, [%rd3];
	add.s32 	%r104, %r103, 1;
	st.global.u32 	[%rd3], %r104;
	ld.global.u32 	%r165, [%rd2];
$L__BB0_23:
	ld.global.u32 	%r105, [%rd19+8];
	setp.ge.s32 	%p15, %r105, %r165;
	@%p15 bra 	$L__BB0_25;
	ld.global.u32 	%r106, [%rd3];
	add.s32 	%r107, %r106, 1;
	st.global.u32 	[%rd3], %r107;
	ld.global.u32 	%r165, [%rd2];
$L__BB0_25:
	ld.global.u32 	%r108, [%rd19+12];
	setp.ge.s32 	%p16, %r108, %r165;
	@%p16 bra 	$L__BB0_27;
	ld.global.u32 	%r109, [%rd3];
	add.s32 	%r110, %r109, 1;
	st.global.u32 	[%rd3], %r110;
	ld.global.u32 	%r165, [%rd2];
$L__BB0_27:
	ld.global.u32 	%r111, [%rd19+16];
	setp.ge.s32 	%p17, %r111, %r165;
	@%p17 bra 	$L__BB0_29;
	ld.global.u32 	%r112, [%rd3];
	add.s32 	%r113, %r112, 1;
	st.global.u32 	[%rd3], %r113;
	ld.global.u32 	%r165, [%rd2];
$L__BB0_29:
	ld.global.u32 	%r114, [%rd19+20];
	setp.ge.s32 	%p18, %r114, %r165;
	@%p18 bra 	$L__BB0_31;
	ld.global.u32 	%r115, [%rd3];
	add.s32 	%r116, %r115, 1;
	st.global.u32 	[%rd3], %r116;
	ld.global.u32 	%r165, [%rd2];
$L__BB0_31:
	ld.global.u32 	%r117, [%rd19+24];
	setp.ge.s32 	%p19, %r117, %r165;
	@%p19 bra 	$L__BB0_33;
	ld.global.u32 	%r118, [%rd3];
	add.s32 	%r119, %r118, 1;
	st.global.u32 	[%rd3], %r119;
	ld.global.u32 	%r165, [%rd2];
$L__BB0_33:
	ld.global.u32 	%r120, [%rd19+28];
	setp.ge.s32 	%p20, %r120, %r165;
	@%p20 bra 	$L__BB0_35;
	ld.global.u32 	%r121, [%rd3];
	add.s32 	%r122, %r121, 1;
	st.global.u32 	[%rd3], %r122;
$L__BB0_35:
	add.s32 	%r163, %r163, 16;
	add.s64 	%rd19, %rd19, 64;
	setp.ne.s32 	%p21, %r163, 0;
	@%p21 bra 	$L__BB0_3;
$L__BB0_36:
	setp.eq.s32 	%p22, %r2, 0;
	@%p22 bra 	$L__BB0_71;
	and.b32  	%r39, %r70, 7;
	setp.lt.u32 	%p23, %r2, 8;
	@%p23 bra 	$L__BB0_55;
	mul.wide.u32 	%rd16, %r187, 4;
	add.s64 	%rd7, %rd1, %rd16;
	ld.global.u32 	%r123, [%rd7];
	ld.global.u32 	%r181, [%rd2];
	setp.ge.s32 	%p24, %r123, %r181;
	@%p24 bra 	$L__BB0_40;
	ld.global.u32 	%r124, [%rd3];
	add.s32 	%r125, %r124, 1;
	st.global.u32 	[%rd3], %r125;
	ld.global.u32 	%r181, [%rd2];
$L__BB0_40:
	ld.global.u32 	%r126, [%rd7+4];
	setp.ge.s32 	%p25, %r126, %r181;
	@%p25 bra 	$L__BB0_42;
	ld.global.u32 	%r127, [%rd3];
	add.s32 	%r128, %r127, 1;
	st.global.u32 	[%rd3], %r128;
	ld.global.u32 	%r181, [%rd2];
$L__BB0_42:
	ld.global.u32 	%r129, [%rd7+8];
	setp.ge.s32 	%p26, %r129, %r181;
	@%p26 bra 	$L__BB0_44;
	ld.global.u32 	%r130, [%rd3];
	add.s32 	%r131, %r130, 1;
	st.global.u32 	[%rd3], %r131;
	ld.global.u32 	%r181, [%rd2];
$L__BB0_44:
	ld.global.u32 	%r132, [%rd7+12];
	setp.ge.s32 	%p27, %r132, %r181;
	@%p27 bra 	$L__BB0_46;
	ld.global.u32 	%r133, [%rd3];
	add.s32 	%r134, %r133, 1;
	st.global.u32 	[%rd3], %r134;
	ld.global.u32 	%r181, [%rd2];
$L__BB0_46:
	ld.global.u32 	%r135, [%rd7+16];
	setp.ge.s32 	%p28, %r135, %r181;
	@%p28 bra 	$L__BB0_48;
	ld.global.u32 	%r136, [%rd3];
	add.s32 	%r137, %r136, 1;
	st.global.u32 	[%rd3], %r137;
	ld.global.u32 	%r181, [%rd2];
$L__BB0_48:
	ld.global.u32 	%r138, [%rd7+20];
	setp.ge.s32 	%p29, %r138, %r181;
	@%p29 bra 	$L__BB0_50;
	ld.global.u32 	%r139, [%rd3];
	add.s32 	%r140, %r139, 1;
	st.global.u32 	[%rd3], %r140;
	ld.global.u32 	%r181, [%rd2];
$L__BB0_50:
	ld.global.u32 	%r141, [%rd7+24];
	setp.ge.s32 	%p30, %r141, %r181;
	@%p30 bra 	$L__BB0_52;
	ld.global.u32 	%r142, [%rd3];
	add.s32 	%r143, %r142, 1;
	st.global.u32 	[%rd3], %r143;
	ld.global.u32 	%r181, [%rd2];
$L__BB0_52:
	ld.global.u32 	%r144, [%rd7+28];
	setp.ge.s32 	%p31, %r144, %r181;
	@%p31 bra 	$L__BB0_54;
	ld.global.u32 	%r145, [%rd3];
	add.s32 	%r146, %r145, 1;
	st.global.u32 	[%rd3], %r146;
$L__BB0_54:
	add.s32 	%r187, %r187, 8;
$L__BB0_55:
	setp.eq.s32 	%p32, %r39, 0;
	@%p32 bra 	$L__BB0_71;
	and.b32  	%r57, %r70, 3;
	setp.lt.u32 	%p33, %r39, 4;
	@%p33 bra 	$L__BB0_66;
	mul.wide.u32 	%rd17, %r187, 4;
	add.s64 	%rd8, %rd1, %rd17;
	ld.global.u32 	%r147, [%rd8];
	ld.global.u32 	%r189, [%rd2];
	setp.ge.s32 	%p34, %r147, %r189;
	@%p34 bra 	$L__BB0_59;
	ld.global.u32 	%r148, [%rd3];
	add.s32 	%r149, %r148, 1;
	st.global.u32 	[%rd3], %r149;
	ld.global.u32 	%r189, [%rd2];
$L__BB0_59:
	ld.global.u32 	%r150, [%rd8+4];
	setp.ge.s32 	%p35, %r150, %r189;
	@%p35 bra 	$L__BB0_61;
	ld.global.u32 	%r151, [%rd3];
	add.s32 	%r152, %r151, 1;
	st.global.u32 	[%rd3], %r152;
	ld.global.u32 	%r189, [%rd2];
$L__BB0_61:
	ld.global.u32 	%r153, [%rd8+8];
	setp.ge.s32 	%p36, %r153, %r189;
	@%p36 bra 	$L__BB0_63;
	ld.global.u32 	%r154, [%rd3];
	add.s32 	%r155, %r154, 1;
	st.global.u32 	[%rd3], %r155;
	ld.global.u32 	%r189, [%rd2];
$L__BB0_63:
	ld.global.u32 	%r156, [%rd8+12];
	setp.ge.s32 	%p37, %r156, %r189;
	@%p37 bra 	$L__BB0_65;
	ld.global.u32 	%r157, [%rd3];
	add.s32 	%r158, %r157, 1;
	st.global.u32 	[%rd3], %r158;
$L__BB0_65:
	add.s32 	%r187, %r187, 4;
$L__BB0_66:
	setp.eq.s32 	%p38, %r57, 0;
	@%p38 bra 	$L__BB0_71;
	mul.wide.u32 	%rd18, %r187, 4;
	add.s64 	%rd20, %rd1, %rd18;
	neg.s32 	%r192, %r57;
$L__BB0_68:
	.pragma "nounroll";
	ld.global.u32 	%r159, [%rd20];
	ld.global.u32 	%r160, [%rd2];
	setp.ge.s32 	%p39, %r159, %r160;
	@%p39 bra 	$L__BB0_70;
	ld.global.u32 	%r161, [%rd3];
	add.s32 	%r162, %r161, 1;
	st.global.u32 	[%rd3], %r162;
$L__BB0_70:
	add.s64 	%rd20, %rd20, 4;
	add.s32 	%r192, %r192, 1;
	setp.ne.s32 	%p40, %r192, 0;
	@%p40 bra 	$L__BB0_68;
$L__BB0_71:
	ret;

}
	// .globl	_Z12place_kernelPiS_S_i
.visible .entry _Z12place_kernelPiS_S_i(
	.param .u64 .ptr .align 1 _Z12place_kernelPiS_S_i_param_0,
	.param .u64 .ptr .align 1 _Z12place_kernelPiS_S_i_param_1,
	.param .u64 .ptr .align 1 _Z12place_kernelPiS_S_i_param_2,
	.param .u32 _Z12place_kernelPiS_S_i_param_3
)
{
	.reg .pred 	%p<2>;
	.reg .b32 	%r<8>;
	.reg .b64 	%rd<12>;

	ld.param.u64 	%rd1, [_Z12place_kernelPiS_S_i_param_0];
	ld.param.u64 	%rd2, [_Z12place_kernelPiS_S_i_param_1];
	ld.param.u64 	%rd3, [_Z12place_kernelPiS_S_i_param_2];
	ld.param.u32 	%r2, [_Z12place_kernelPiS_S_i_param_3];
	mov.u32 	%r3, %tid.x;
	mov.u32 	%r4, %ntid.x;
	mov.u32 	%r5, %ctaid.x;
	mad.lo.s32 	%r1, %r4, %r5, %r3;
	setp.ge.s32 	%p1, %r1, %r2;
	@%p1 bra 	$L__BB1_2;
	cvta.to.global.u64 	%rd4, %rd1;
	cvta.to.global.u64 	%rd5, %rd3;
	cvta.to.global.u64 	%rd6, %rd2;
	mul.wide.s32 	%rd7, %r1, 4;
	add.s64 	%rd8, %rd4, %rd7;
	ld.global.u32 	%r6, [%rd8];
	add.s64 	%rd9, %rd5, %rd7;
	ld.global.u32 	%r7, [%rd9];
	mul.wide.s32 	%rd10, %r7, 4;
	add.s64 	%rd11, %rd6, %rd10;
	st.global.u32 	[%rd11], %r6;
$L__BB1_2:
	ret;

}


// ===== COMPILED SASS (sm_100) =====

	.target	sm_100

	.elftype	@"ET_EXEC"


//--------------------- .note.nv.tkinfo           --------------------------
	.section	.note.nv.tkinfo,"",@"SHT_NOTE"
	.sectionflags	@"SHF_NOTE_NV_TKINFO"
	.tkinfo
        /*0018*/ 	.word	0x00000002
        /*0030*/ 	.string	""
        /*0030*/ 	.string	"ptxas"
        /*0030*/ 	.string	"Cuda compilation tools, release 13.0, V13.0.88"
        /*0030*/ 	.string	"Build cuda_13.0.r13.0/compiler.36424714_0"
        /*0030*/ 	.string	"-arch sm_100 -m 64 "



//--------------------- .note.nv.cuinfo           --------------------------
	.section	.note.nv.cuinfo,"",@"SHT_NOTE"
	.sectionflags	@"SHF_NOTE_NV_CUINFO"
        /*0018*/ 	.short	0x0002
        /*001a*/ 	.short	0x0064
        /*001c*/ 	.short	0x0082
	.zero		2


//--------------------- .nv.info                  --------------------------
	.section	.nv.info,"",@"SHT_CUDA_INFO"
	.align	4


	//----- nvinfo : EIATTR_REGCOUNT
	.align		4
        /*0000*/ 	.byte	0x04, 0x2f
        /*0002*/ 	.short	(.L_1 - .L_0)
	.align		4
.L_0:
        /*0004*/ 	.word	index@(_Z21selection_sort_kernelPiS_i)
        /*0008*/ 	.word	0x00000010


	//----- nvinfo : EIATTR_FRAME_SIZE
	.align		4
.L_1:
        /*000c*/ 	.byte	0x04, 0x11
        /*000e*/ 	.short	(.L_3 - .L_2)
	.align		4
.L_2:
        /*0010*/ 	.word	index@(_Z21selection_sort_kernelPiS_i)
        /*0014*/ 	.word	0x00000000


	//----- nvinfo : EIATTR_REGCOUNT
	.align		4
.L_3:
        /*0018*/ 	.byte	0x04, 0x2f
        /*001a*/ 	.short	(.L_5 - .L_4)
	.align		4
.L_4:
        /*001c*/ 	.word	index@(_Z12place_kernelPiS_S_i)
        /*0020*/ 	.word	0x0000000a


	//----- nvinfo : EIATTR_FRAME_SIZE
	.align		4
.L_5:
        /*0024*/ 	.byte	0x04, 0x11
        /*0026*/ 	.short	(.L_7 - .L_6)
	.align		4
.L_6:
        /*0028*/ 	.word	index@(_Z12place_kernelPiS_S_i)
        /*002c*/ 	.word	0x00000000


	//----- nvinfo : EIATTR_MIN_STACK_SIZE
	.align		4
.L_7:
        /*0030*/ 	.byte	0x04, 0x12
        /*0032*/ 	.short	(.L_9 - .L_8)
	.align		4
.L_8:
        /*0034*/ 	.word	index@(_Z12place_kernelPiS_S_i)
        /*0038*/ 	.word	0x00000000


	//----- nvinfo : EIATTR_MIN_STACK_SIZE
	.align		4
.L_9:
        /*003c*/ 	.byte	0x04, 0x12
        /*003e*/ 	.short	(.L_11 - .L_10)
	.align		4
.L_10:
        /*0040*/ 	.word	index@(_Z21selection_sort_kernelPiS_i)
        /*0044*/ 	.word	0x00000000
.L_11:


//--------------------- .nv.compat                --------------------------
	.section	.nv.compat,"",@"SHT_CUDA_COMPAT_INFO"
	.align	4
        /*0000*/ 	.byte	0x02, 0x09, 0x00, 0x00, 0x02, 0x02, 0x01, 0x00, 0x02, 0x05, 0x05, 0x00, 0x03, 0x07, 0x01, 0x01
        /*0010*/ 	.byte	0x02, 0x03, 0x00, 0x00, 0x02, 0x06, 0x01, 0x00, 0x04, 0x0b, 0x08, 0x00, 0x09, 0x00, 0x00, 0x00
        /*0020*/ 	.byte	0x00, 0x00, 0x00, 0x00


//--------------------- .nv.info._Z12place_kernelPiS_S_i --------------------------
	.section	.nv.info._Z12place_kernelPiS_S_i,"",@"SHT_CUDA_INFO"
	.sectionflags	@""
	.align	4


	//----- nvinfo : EIATTR_CUDA_API_VERSION
	.align		4
        /*0000*/ 	.byte	0x04, 0x37
        /*0002*/ 	.short	(.L_13 - .L_12)
.L_12:
        /*0004*/ 	.word	0x00000082


	//----- nvinfo : EIATTR_KPARAM_INFO
	.align		4
.L_13:
        /*0008*/ 	.byte	0x04, 0x17
        /*000a*/ 	.short	(.L_15 - .L_14)
.L_14:
        /*000c*/ 	.word	0x00000000
        /*0010*/ 	.short	0x0003
        /*0012*/ 	.short	0x0018
        /*0014*/ 	.byte	0x00, 0xf0, 0x11, 0x00


	//----- nvinfo : EIATTR_KPARAM_INFO
	.align		4
.L_15:
        /*0018*/ 	.byte	0x04, 0x17
        /*001a*/ 	.short	(.L_17 - .L_16)
.L_16:
        /*001c*/ 	.word	0x00000000
        /*0020*/ 	.short	0x0002
        /*0022*/ 	.short	0x0010
        /*0024*/ 	.byte	0x00, 0xf5, 0x21, 0x00


	//----- nvinfo : EIATTR_KPARAM_INFO
	.align		4
.L_17:
        /*0028*/ 	.byte	0x04, 0x17
        /*002a*/ 	.short	(.L_19 - .L_18)
.L_18:
        /*002c*/ 	.word	0x00000000
        /*0030*/ 	.short	0x0001
        /*0032*/ 	.short	0x0008
        /*0034*/ 	.byte	0x00, 0xf5, 0x21, 0x00


	//----- nvinfo : EIATTR_KPARAM_INFO
	.align		4
.L_19:
        /*0038*/ 	.byte	0x04, 0x17
        /*003a*/ 	.short	(.L_21 - .L_20)
.L_20:
        /*003c*/ 	.word	0x00000000
        /*0040*/ 	.short	0x0000
        /*0042*/ 	.short	0x0000
        /*0044*/ 	.byte	0x00, 0xf5, 0x21, 0x00


	//----- nvinfo : EIATTR_SPARSE_MMA_MASK
	.align		4
.L_21:
        /*0048*/ 	.byte	0x03, 0x50
        /*004a*/ 	.short	0x0000


	//----- nvinfo : EIATTR_MAXREG_COUNT
	.align		4
        /*004c*/ 	.byte	0x03, 0x1b
        /*004e*/ 	.short	0x00ff


	//----- nvinfo : EIATTR_MERCURY_ISA_VERSION
	.align		4
        /*0050*/ 	.byte	0x03, 0x5f
        /*0052*/ 	.short	0x0101


	//----- nvinfo : EIATTR_VRC_CTA_INIT_COUNT
	.align		4
        /*0054*/ 	.byte	0x02, 0x4a
	.zero		1
	.zero		1


	//----- nvinfo : EIATTR_EXIT_INSTR_OFFSETS
	.align		4
        /*0058*/ 	.byte	0x04, 0x1c
        /*005a*/ 	.short	(.L_23 - .L_22)


	//   ....[0]....
.L_22:
        /*005c*/ 	.word	0x00000070


	//   ....[1]....
        /*0060*/ 	.word	0x00000120


	//----- nvinfo : EIATTR_CBANK_PARAM_SIZE
	.align		4
.L_23:
        /*0064*/ 	.byte	0x03, 0x19
        /*0066*/ 	.short	0x001c


	//----- nvinfo : EIATTR_PARAM_CBANK
	.align		4
        /*0068*/ 	.byte	0x04, 0x0a
        /*006a*/ 	.short	(.L_25 - .L_24)
	.align		4
.L_24:
        /*006c*/ 	.word	index@(.nv.constant0._Z12place_kernelPiS_S_i)
        /*0070*/ 	.short	0x0380
        /*0072*/ 	.short	0x001c


	//----- nvinfo : EIATTR_SW_WAR
	.align		4
.L_25:
        /*0074*/ 	.byte	0x04, 0x36
        /*0076*/ 	.short	(.L_27 - .L_26)
.L_26:
        /*0078*/ 	.word	0x00000008
.L_27:


//--------------------- .nv.info._Z21selection_sort_kernelPiS_i --------------------------
	.section	.nv.info._Z21selection_sort_kernelPiS_i,"",@"SHT_CUDA_INFO"
	.sectionflags	@""
	.align	4


	//----- nvinfo : EIATTR_CUDA_API_VERSION
	.align		4
        /*0000*/ 	.byte	0x04, 0x37
        /*0002*/ 	.short	(.L_29 - .L_28)
.L_28:
        /*0004*/ 	.word	0x00000082


	//----- nvinfo : EIATTR_KPARAM_INFO
	.align		4
.L_29:
        /*0008*/ 	.byte	0x04, 0x17
        /*000a*/ 	.short	(.L_31 - .L_30)
.L_30:
        /*000c*/ 	.word	0x00000000
        /*0010*/ 	.short	0x0002
        /*0012*/ 	.short	0x0010
        /*0014*/ 	.byte	0x00, 0xf0, 0x11, 0x00


	//----- nvinfo : EIATTR_KPARAM_INFO
	.align		4
.L_31:
        /*0018*/ 	.byte	0x04, 0x17
        /*001a*/ 	.short	(.L_33 - .L_32)
.L_32:
        /*001c*/ 	.word	0x00000000
        /*0020*/ 	.short	0x0001
        /*0022*/ 	.short	0x0008
        /*0024*/ 	.byte	0x00, 0xf5, 0x21, 0x00


	//----- nvinfo : EIATTR_KPARAM_INFO
	.align		4
.L_33:
        /*0028*/ 	.byte	0x04, 0x17
        /*002a*/ 	.short	(.L_35 - .L_34)
.L_34:
        /*002c*/ 	.word	0x00000000
        /*0030*/ 	.short	0x0000
        /*0032*/ 	.short	0x0000
        /*0034*/ 	.byte	0x00, 0xf5, 0x21, 0x00


	//----- nvinfo : EIATTR_SPARSE_MMA_MASK
	.align		4
.L_35:
        /*0038*/ 	.byte	0x03, 0x50
        /*003a*/ 	.short	0x0000


	//----- nvinfo : EIATTR_MAXREG_COUNT
	.align		4
        /*003c*/ 	.byte	0x03, 0x1b
        /*003e*/ 	.short	0x00ff


	//----- nvinfo : EIATTR_MERCURY_ISA_VERSION
	.align		4
        /*0040*/ 	.byte	0x03, 0x5f
        /*0042*/ 	.short	0x0101


	//----- nvinfo : EIATTR_VRC_CTA_INIT_COUNT
	.align		4
        /*0044*/ 	.byte	0x02, 0x4a
	.zero		1
	.zero		1


	//----- nvinfo : EIATTR_EXIT_INSTR_OFFSETS
	.align		4
        /*0048*/ 	.byte	0x04, 0x1c
        /*004a*/ 	.short	(.L_37 - .L_36)


	//   ....[0]....
.L_36:
        /*004c*/ 	.word	0x00000080


	//   ....[1]....
        /*0050*/ 	.word	0x000007f0


	//   ....[2]....
        /*0054*/ 	.word	0x00000bb0


	//   ....[3]....
        /*0058*/ 	.word	0x00000de0


	//   ....[4]....
        /*005c*/ 	.word	0x00000ed0


	//----- nvinfo : EIATTR_CRS_STACK_SIZE
	.align		4
.L_37:
        /*0060*/ 	.byte	0x04, 0x1e
        /*0062*/ 	.short	(.L_39 - .L_38)
.L_38:
        /*0064*/ 	.word	0x00000000


	//----- nvinfo : EIATTR_CBANK_PARAM_SIZE
	.align		4
.L_39:
        /*0068*/ 	.byte	0x03, 0x19
        /*006a*/ 	.short	0x0014


	//----- nvinfo : EIATTR_PARAM_CBANK
	.align		4
        /*006c*/ 	.byte	0x04, 0x0a
        /*006e*/ 	.short	(.L_41 - .L_40)
	.align		4
.L_40:
        /*0070*/ 	.word	index@(.nv.constant0._Z21selection_sort_kernelPiS_i)
        /*0074*/ 	.short	0x0380
        /*0076*/ 	.short	0x0014


	//----- nvinfo : EIATTR_SW_WAR
	.align		4
.L_41:
        /*0078*/ 	.byte	0x04, 0x36
        /*007a*/ 	.short	(.L_43 - .L_42)
.L_42:
        /*007c*/ 	.word	0x00000008
.L_43:


//--------------------- .nv.callgraph             --------------------------
	.section	.nv.callgraph,"",@"SHT_CUDA_CALLGRAPH"
	.align	4
	.sectionentsize	8
	.align		4
        /*0000*/ 	.word	0x00000000
	.align		4
        /*0004*/ 	.word	0xffffffff
	.align		4
        /*0008*/ 	.word	0x00000000
	.align		4
        /*000c*/ 	.word	0xfffffffe
	.align		4
        /*0010*/ 	.word	0x00000000
	.align		4
        /*0014*/ 	.word	0xfffffffd
	.align		4
        /*0018*/ 	.word	0x00000000
	.align		4
        /*001c*/ 	.word	0xfffffffc


//--------------------- .text._Z12place_kernelPiS_S_i --------------------------
	.section	.text._Z12place_kernelPiS_S_i,"ax",@progbits
	.align	128
        .global         _Z12place_kernelPiS_S_i
        .type           _Z12place_kernelPiS_S_i,@function
        .size           _Z12place_kernelPiS_S_i,(.L_x_11 - _Z12place_kernelPiS_S_i)
        .other          _Z12place_kernelPiS_S_i,@"STO_CUDA_ENTRY STV_DEFAULT"
_Z12place_kernelPiS_S_i:
.text._Z12place_kernelPiS_S_i:
[----:B------:R-:W-:Y:S01]  /*0000*/  LDC R1, c[0x0][0x37c] ;  /* 0x0000df00ff017b82 */ /* 0x000fe20000000800 */
[----:B------:R-:W0:Y:S01]  /*0010*/  S2R R7, SR_TID.X ;  /* 0x0000000000077919 */ /* 0x000e220000002100 */
[----:B------:R-:W0:Y:S01]  /*0020*/  LDCU UR4, c[0x0][0x360] ;  /* 0x00006c00ff0477ac */ /* 0x000e220008000800 */
[----:B------:R-:W0:Y:S01]  /*0030*/  S2R R0, SR_CTAID.X ;  /* 0x0000000000007919 */ /* 0x000e220000002500 */
[----:B------:R-:W1:Y:S01]  /*0040*/  LDCU UR5, c[0x0][0x398] ;  /* 0x00007300ff0577ac */ /* 0x000e620008000800 */
[----:B0-----:R-:W-:-:S05]  /*0050*/  IMAD R7, R0, UR4, R7 ;  /* 0x0000000400077c24 */ /* 0x001fca000f8e0207 */
[----:B-1----:R-:W-:-:S13]  /*0060*/  ISETP.GE.AND P0, PT, R7, UR5, PT ;  /* 0x0000000507007c0c */ /* 0x002fda000bf06270 */
[----:B------:R-:W-:Y:S05]  /*0070*/  @P0 EXIT ;  /* 0x000000000000094d */ /* 0x000fea0003800000 */
[----:B------:R-:W0:Y:S01]  /*0080*/  LDC.64 R4, c[0x0][0x390] ;  /* 0x0000e400ff047b82 */ /* 0x000e220000000a00 */
[----:B------:R-:W1:Y:S07]  /*0090*/  LDCU.64 UR4, c[0x0][0x358] ;  /* 0x00006b00ff0477ac */ /* 0x000e6e0008000a00 */
[----:B------:R-:W2:Y:S01]  /*00a0*/  LDC.64 R2, c[0x0][0x380] ;  /* 0x0000e000ff027b82 */ /* 0x000ea20000000a00 */
[----:B0-----:R-:W-:-:S06]  /*00b0*/  IMAD.WIDE R4, R7, 0x4, R4 ;  /* 0x0000000407047825 */ /* 0x001fcc00078e0204 */
[----:B-1----:R-:W3:Y:S01]  /*00c0*/  LDG.E R5, desc[UR4][R4.64] ;  /* 0x0000000404057981 */ /* 0x002ee2000c1e1900 */
[----:B--2---:R-:W-:Y:S02]  /*00d0*/  IMAD.WIDE R2, R7, 0x4, R2 ;  /* 0x0000000407027825 */ /* 0x004fe400078e0202 */
[----:B------:R-:W3:Y:S04]  /*00e0*/  LDC.64 R6, c[0x0][0x388] ;  /* 0x0000e200ff067b82 */ /* 0x000ee80000000a00 */
[----:B------:R-:W2:Y:S01]  /*00f0*/  LDG.E R3, desc[UR4][R2.64] ;  /* 0x0000000402037981 */ /* 0x000ea2000c1e1900 */
[----:B---3--:R-:W-:-:S05]  /*0100*/  IMAD.WIDE R6, R5, 0x4, R6 ;  /* 0x0000000405067825 */ /* 0x008fca00078e0206 */
[----:B--2---:R-:W-:Y:S01]  /*0110*/  STG.E desc[UR4][R6.64], R3 ;  /* 0x0000000306007986 */ /* 0x004fe2000c101904 */
[----:B------:R-:W-:Y:S05]  /*0120*/  EXIT ;  /* 0x000000000000794d */ /* 0x000fea0003800000 */
.L_x_0:
[----:B------:R-:W-:-:S00]  /*0130*/  BRA `(.L_x_0) ;  /* 0xfffffffc00fc7947 */ /* 0x000fc0000383ffff */
[----:B------:R-:W-:-:S00]  /*0140*/  NOP ;  /* 0x0000000000007918 */ /* 0x000fc00000000000 */
        /* <DEDUP_REMOVED lines=11> */
.L_x_11:


//--------------------- .text._Z21selection_sort_kernelPiS_i --------------------------
	.section	.text._Z21selection_sort_kernelPiS_i,"ax",@progbits
	.align	128
        .global         _Z21selection_sort_kernelPiS_i
        .type           _Z21selection_sort_kernelPiS_i,@function
        .size           _Z21selection_sort_kernelPiS_i,(.L_x_12 - _Z21selection_sort_kernelPiS_i)
        .other          _Z21selection_sort_kernelPiS_i,@"STO_CUDA_ENTRY STV_DEFAULT"
_Z21selection_sort_kernelPiS_i:
.text._Z21selection_sort_kernelPiS_i:
[----:B------:R-:W-:Y:S01]  /*0000*/  LDC R1, c[0x0][0x37c] ;  /* 0x0000df00ff017b82 */ /* 0x000fe20000000800 */
[----:B------:R-:W0:Y:S07]  /*0010*/  S2R R7, SR_TID.X ;  /* 0x0000000000077919 */ /* 0x000e2e0000002100 */
[----:B------:R-:W1:Y:S01]  /*0020*/  LDC R6, c[0x0][0x390] ;  /* 0x0000e400ff067b82 */ /* 0x000e620000000800 */
[----:B------:R-:W0:Y:S01]  /*0030*/  LDCU UR4, c[0x0][0x360] ;  /* 0x00006c00ff0477ac */ /* 0x000e220008000800 */
[----:B------:R-:W0:Y:S01]  /*0040*/  S2R R0, SR_CTAID.X ;  /* 0x0000000000007919 */ /* 0x000e220000002500 */
[----:B-1----:R-:W-:Y:S01]  /*0050*/  ISETP.GE.AND P0, PT, R6, 0x1, PT ;  /* 0x000000010600780c */ /* 0x002fe20003f06270 */
[----:B0-----:R-:W-:-:S05]  /*0060*/  IMAD R7, R0, UR4, R7 ;  /* 0x0000000400077c24 */ /* 0x001fca000f8e0207 */
[----:B------:R-:W-:-:S13]  /*0070*/  ISETP.GE.OR P0, PT, R7, R6, !P0 ;  /* 0x000000060700720c */ /* 0x000fda0004706670 */
[----:B------:R-:W-:Y:S05]  /*0080*/  @P0 EXIT ;  /* 0x000000000000094d */ /* 0x000fea0003800000 */
[----:B------:R-:W0:Y:S01]  /*0090*/  LDC.64 R2, c[0x0][0x380] ;  /* 0x0000e000ff027b82 */ /* 0x000e220000000a00 */
[C---:B------:R-:W-:Y:S01]  /*00a0*/  ISETP.GE.U32.AND P1, PT, R6.reuse, 0x10, PT ;  /* 0x000000100600780c */ /* 0x040fe20003f26070 */
[----:B------:R-:W1:Y:S01]  /*00b0*/  LDCU.64 UR6, c[0x0][0x358] ;  /* 0x00006b00ff0677ac */ /* 0x000e620008000a00 */
[----:B------:R-:W-:Y:S01]  /*00c0*/  LOP3.LUT R12, R6, 0xf, RZ, 0xc0, !PT ;  /* 0x0000000f060c7812 */ /* 0x000fe200078ec0ff */
[----:B------:R-:W-:-:S03]  /*00d0*/  IMAD.MOV.U32 R0, RZ, RZ, RZ ;  /* 0x000000ffff007224 */ /* 0x000fc600078e00ff */
[----:B------:R-:W-:Y:S01]  /*00e0*/  ISETP.NE.AND P0, PT, R12, RZ, PT ;  /* 0x000000ff0c00720c */ /* 0x000fe20003f05270 */
[----:B------:R-:W2:Y:S01]  /*00f0*/  LDC.64 R4, c[0x0][0x388] ;  /* 0x0000e200ff047b82 */ /* 0x000ea20000000a00 */
[----:B0-----:R-:W-:-:S04]  /*0100*/  IMAD.WIDE R2, R7, 0x4, R2 ;  /* 0x0000000407027825 */ /* 0x001fc800078e0202 */
[----:B--2---:R-:W-:Y:S01]  /*0110*/  IMAD.WIDE R4, R7, 0x4, R4 ;  /* 0x0000000407047825 */ /* 0x004fe200078e0204 */
[----:B-1----:R-:W-:Y:S06]  /*0120*/  @!P1 BRA `(.L_x_1) ;  /* 0x0000000400b09947 */ /* 0x002fec0003800000 */
[----:B------:R-:W0:Y:S01]  /*0130*/  LDCU.64 UR4, c[0x0][0x380] ;  /* 0x00007000ff0477ac */ /* 0x000e220008000a00 */
[----:B------:R-:W-:-:S05]  /*0140*/  LOP3.LUT R0, R6, 0x7ffffff0, RZ, 0xc0, !PT ;  /* 0x7ffffff006007812 */ /* 0x000fca00078ec0ff */
[----:B------:R-:W-:Y:S01]  /*0150*/  IMAD.MOV R8, RZ, RZ, -R0 ;  /* 0x000000ffff087224 */ /* 0x000fe200078e0a00 */
[----:B0-----:R-:W-:-:S04]  /*0160*/  UIADD3 UR4, UP0, UPT, UR4, 0x20, URZ ;  /* 0x0000002004047890 */ /* 0x001fc8000ff1e0ff */
[----:B------:R-:W-:Y:S02]  /*0170*/  UIADD3.X UR5, UPT, UPT, URZ, UR5, URZ, UP0, !UPT ;  /* 0x00000005ff057290 */ /* 0x000fe400087fe4ff */
[----:B------:R-:W-:-:S04]  /*0180*/  IMAD.U32 R6, RZ, RZ, UR4 ;  /* 0x00000004ff067e24 */ /* 0x000fc8000f8e00ff */
[----:B------:R-:W-:-:S07]  /*0190*/  IMAD.U32 R7, RZ, RZ, UR5 ;  /* 0x00000005ff077e24 */ /* 0x000fce000f8e00ff */
.L_x_2:
[----:B-1----:R-:W2:Y:S04]  /*01a0*/  LDG.E R9, desc[UR6][R2.64] ;  /* 0x0000000602097981 */ /* 0x002ea8000c1e1900 */
[----:B------:R-:W2:Y:S02]  /*01b0*/  LDG.E R10, desc[UR6][R6.64+-0x20] ;  /* 0xffffe006060a7981 */ /* 0x000ea4000c1e1900 */
[----:B--2---:R-:W-:-:S13]  /*01c0*/  ISETP.GE.AND P1, PT, R10, R9, PT ;  /* 0x000000090a00720c */ /* 0x004fda0003f26270 */
[----:B------:R-:W2:Y:S02]  /*01d0*/  @!P1 LDG.E R10, desc[UR6][R4.64] ;  /* 0x00000006040a9981 */ /* 0x000ea4000c1e1900 */
[----:B--2---:R-:W-:-:S05]  /*01e0*/  @!P1 VIADD R11, R10, 0x1 ;  /* 0x000000010a0b9836 */ /* 0x004fca0000000000 */
[----:B------:R0:W-:Y:S04]  /*01f0*/  @!P1 STG.E desc[UR6][R4.64], R11 ;  /* 0x0000000b04009986 */ /* 0x0001e8000c101906 */
[----:B------:R-:W2:Y:S04]  /*0200*/  @!P1 LDG.E R9, desc[UR6][R2.64] ;  /* 0x0000000602099981 */ /* 0x000ea8000c1e1900 */
        /* <DEDUP_REMOVED lines=8> */
[----:B------:R-:W0:Y:S02]  /*0290*/  @!P1 LDG.E R10, desc[UR6][R4.64] ;  /* 0x00000006040a9981 */ /* 0x000e24000c1e1900 */
[----:B0-----:R-:W-:-:S05]  /*02a0*/  @!P1 VIADD R11, R10, 0x1 ;  /* 0x000000010a0b9836 */ /* 0x001fca0000000000 */
[----:B------:R0:W-:Y:S04]  /*02b0*/  @!P1 STG.E desc[UR6][R4.64], R11 ;  /* 0x0000000b04009986 */ /* 0x0001e8000c101906 */
[----:B------:R-:W2:Y:S04]  /*02c0*/  @!P1 LDG.E R9, desc[UR6][R2.64] ;  /* 0x0000000602099981 */ /* 0x000ea8000c1e1900 */
[----:B------:R-:W2:Y:S02]  /*02d0*/  LDG.E R10, desc[UR6][R6.64+-0x14] ;  /* 0xffffec06060a7981 */ /* 0x000ea4000c1e1900 */
[----:B--2---:R-:W-:-:S13]  /*02e0*/  ISETP.GE.AND P1, PT, R10, R9, PT ;  /* 0x000000090a00720c */ /* 0x004fda0003f26270 */
[----:B------:R-:W1:Y:S02]  /*02f0*/  @!P1 LDG.E R10, desc[UR6][R4.64] ;  /* 0x00000006040a9981 */ /* 0x000e64000c1e1900 */
[----:B-1----:R-:W-:-:S05]  /*0300*/  @!P1 VIADD R13, R10, 0x1 ;  /* 0x000000010a0d9836 */ /* 0x002fca0000000000 */
        /* <DEDUP_REMOVED lines=29> */
[----:B0-----:R-:W-:-:S05]  /*04e0*/  @!P1 IADD3 R11, PT, PT, R10, 0x1, RZ ;  /* 0x000000010a0b9810 */ /* 0x001fca0007ffe0ff */
        /* <DEDUP_REMOVED lines=40> */
[----:B------:R-:W2:Y:S01]  /*0770*/  @!P1 LDG.E R9, desc[UR6][R4.64] ;  /* 0x0000000604099981 */ /* 0x000ea2000c1e1900 */
[----:B------:R-:W-:-:S05]  /*0780*/  VIADD R8, R8, 0x10 ;  /* 0x0000001008087836 */ /* 0x000fca0000000000 */
[----:B------:R-:W-:Y:S01]  /*0790*/  ISETP.NE.AND P2, PT, R8, RZ, PT ;  /* 0x000000ff0800720c */ /* 0x000fe20003f45270 */
[----:B--2---:R-:W-:-:S05]  /*07a0*/  @!P1 VIADD R9, R9, 0x1 ;  /* 0x0000000109099836 */ /* 0x004fca0000000000 */
[----:B------:R1:W-:Y:S01]  /*07b0*/  @!P1 STG.E desc[UR6][R4.64], R9 ;  /* 0x0000000904009986 */ /* 0x0003e2000c101906 */
[----:B------:R-:W-:-:S04]  /*07c0*/  IADD3 R6, P1, PT, R6, 0x40, RZ ;  /* 0x0000004006067810 */ /* 0x000fc80007f3e0ff */
[----:B------:R-:W-:Y:S02]  /*07d0*/  IADD3.X R7, PT, PT, RZ, R7, RZ, P1, !PT ;  /* 0x00000007ff077210 */ /* 0x000fe40000ffe4ff */
[----:B------:R-:W-:Y:S07]  /*07e0*/  @P2 BRA `(.L_x_2) ;  /* 0xfffffff8006c2947 */ /* 0x000fee000383ffff */
.L_x_1:
[----:B------:R-:W-:Y:S05]  /*07f0*/  @!P0 EXIT ;  /* 0x000000000000894d */ /* 0x000fea0003800000 */
[----:B------:R-:W0:Y:S01]  /*0800*/  LDCU UR8, c[0x0][0x390] ;  /* 0x00007200ff0877ac */ /* 0x000e220008000800 */
[----:B------:R-:W-:Y:S01]  /*0810*/  ISETP.GE.U32.AND P0, PT, R12, 0x8, PT ;  /* 0x000000080c00780c */ /* 0x000fe20003f06070 */
[----:B0-----:R-:W-:-:S12]  /*0820*/  ULOP3.LUT UR4, UR8, 0x7, URZ, 0xc0, !UPT ;  /* 0x0000000708047892 */ /* 0x001fd8000f8ec0ff */
[----:B------:R-:W-:Y:S05]  /*0830*/  @!P0 BRA `(.L_x_3) ;  /* 0x0000000000d88947 */ /* 0x000fea0003800000 */
[----:B------:R-:W0:Y:S01]  /*0840*/  LDC.64 R6, c[0x0][0x380] ;  /* 0x0000e000ff067b82 */ /* 0x000e220000000a00 */
[----:B------:R-:W2:Y:S01]  /*0850*/  LDG.E R8, desc[UR6][R2.64] ;  /* 0x0000000602087981 */ /* 0x000ea2000c1e1900 */
[----:B0-----:R-:W-:-:S05]  /*0860*/  IMAD.WIDE.U32 R6, R0, 0x4, R6 ;  /* 0x0000000400067825 */ /* 0x001fca00078e0006 */
[----:B-1----:R-:W2:Y:S02]  /*0870*/  LDG.E R9, desc[UR6][R6.64] ;  /* 0x0000000606097981 */ /* 0x002ea4000c1e1900 */
        /* <DEDUP_REMOVED lines=40> */
[----:B------:R-:W2:Y:S04]  /*0b00*/  LDG.E R13, desc[UR6][R6.64+0x1c] ;  /* 0x00001c06060d7981 */ /* 0x000ea8000c1e1900 */
[----:B------:R-:W2:Y:S01]  /*0b10*/  @!P0 LDG.E R8, desc[UR6][R2.64] ;  /* 0x0000000602088981 */ /* 0x000ea2000c1e1900 */
[----:B------:R-:W-:Y:S01]  /*0b20*/  BSSY.RECONVERGENT B0, `(.L_x_4) ;  /* 0x0000006000007945 */ /* 0x000fe20003800200 */
[----:B--2---:R-:W-:-:S13]  /*0b30*/  ISETP.GE.AND P0, PT, R13, R8, PT ;  /* 0x000000080d00720c */ /* 0x004fda0003f06270 */
[----:B-1----:R-:W-:Y:S05]  /*0b40*/  @P0 BRA `(.L_x_5) ;  /* 0x00000000000c0947 */ /* 0x002fea0003800000 */
[----:B------:R-:W2:Y:S02]  /*0b50*/  LDG.E R7, desc[UR6][R4.64] ;  /* 0x0000000604077981 */ /* 0x000ea4000c1e1900 */
[----:B--2---:R-:W-:-:S05]  /*0b60*/  VIADD R7, R7, 0x1 ;  /* 0x0000000107077836 */ /* 0x004fca0000000000 */
[----:B------:R0:W-:Y:S02]  /*0b70*/  STG.E desc[UR6][R4.64], R7 ;  /* 0x0000000704007986 */ /* 0x0001e4000c101906 */
.L_x_5:
[----:B------:R-:W-:Y:S05]  /*0b80*/  BSYNC.RECONVERGENT B0 ;  /* 0x0000000000007941 */ /* 0x000fea0003800200 */
.L_x_4:
[----:B------:R-:W-:-:S07]  /*0b90*/  IADD3 R0, PT, PT, R0, 0x8, RZ ;  /* 0x0000000800007810 */ /* 0x000fce0007ffe0ff */
.L_x_3:
[----:B------:R-:W-:-:S13]  /*0ba0*/  ISETP.NE.AND P0, PT, RZ, UR4, PT ;  /* 0x00000004ff007c0c */ /* 0x000fda000bf05270 */
[----:B------:R-:W-:Y:S05]  /*0bb0*/  @!P0 EXIT ;  /* 0x000000000000894d */ /* 0x000fea0003800000 */
[----:B------:R-:W-:Y:S02]  /*0bc0*/  UISETP.GE.U32.AND UP0, UPT, UR4, 0x4, UPT ;  /* 0x000000040400788c */ /* 0x000fe4000bf06070 */
[----:B------:R-:W-:-:S07]  /*0bd0*/  ULOP3.LUT UR5, UR8, 0x3, URZ, 0xc0, !UPT ;  /* 0x0000000308057892 */ /* 0x000fce000f8ec0ff */
[----:B------:R-:W-:Y:S05]  /*0be0*/  BRA.U !UP0, `(.L_x_6) ;  /* 0x0000000108787547 */ /* 0x000fea000b800000 */
[----:B0-----:R-:W0:Y:S01]  /*0bf0*/  LDC.64 R6, c[0x0][0x380] ;  /* 0x0000e000ff067b82 */ /* 0x001e220000000a00 */
[----:B-1----:R-:W2:Y:S01]  /*0c00*/  LDG.E R9, desc[UR6][R2.64] ;  /* 0x0000000602097981 */ /* 0x002ea2000c1e1900 */
[----:B0-----:R-:W-:-:S05]  /*0c10*/  IMAD.WIDE.U32 R6, R0, 0x4, R6 ;  /* 0x0000000400067825 */ /* 0x001fca00078e0006 */
        /* <DEDUP_REMOVED lines=25> */
.L_x_8:
[----:B------:R-:W-:Y:S05]  /*0db0*/  BSYNC.RECONVERGENT B0 ;  /* 0x0000000000007941 */ /* 0x000fea0003800200 */
.L_x_7:
[----:B------:R-:W-:-:S07]  /*0dc0*/  VIADD R0, R0, 0x4 ;  /* 0x0000000400007836 */ /* 0x000fce0000000000 */
.L_x_6:
[----:B------:R-:W-:-:S13]  /*0dd0*/  ISETP.NE.AND P0, PT, RZ, UR5, PT ;  /* 0x00000005ff007c0c */ /* 0x000fda000bf05270 */
[----:B------:R-:W-:Y:S05]  /*0de0*/  @!P0 EXIT ;  /* 0x000000000000894d */ /* 0x000fea0003800000 */
[----:B0-----:R-:W0:Y:S01]  /*0df0*/  LDC.64 R6, c[0x0][0x380] ;  /* 0x0000e000ff067b82 */ /* 0x001e220000000a00 */
[----:B------:R-:W-:Y:S01]  /*0e00*/  UIADD3 UR4, UPT, UPT, -UR5, URZ, URZ ;  /* 0x000000ff05047290 */ /* 0x000fe2000fffe1ff */
[----:B0-----:R-:W-:-:S11]  /*0e10*/  IMAD.WIDE.U32 R6, R0, 0x4, R6 ;  /* 0x0000000400067825 */ /* 0x001fd600078e0006 */
.L_x_9:
[----:B01----:R-:W2:Y:S04]  /*0e20*/  LDG.E R9, desc[UR6][R2.64] ;  /* 0x0000000602097981 */ /* 0x003ea8000c1e1900 */
[----:B------:R-:W2:Y:S02]  /*0e30*/  LDG.E R0, desc[UR6][R6.64] ;  /* 0x0000000606007981 */ /* 0x000ea4000c1e1900 */
[----:B--2---:R-:W-:-:S13]  /*0e40*/  ISETP.GE.AND P0, PT, R0, R9, PT ;  /* 0x000000090000720c */ /* 0x004fda0003f06270 */
[----:B------:R-:W2:Y:S01]  /*0e50*/  @!P0 LDG.E R0, desc[UR6][R4.64] ;  /* 0x0000000604008981 */ /* 0x000ea2000c1e1900 */
[----:B------:R-:W-:-:S04]  /*0e60*/  UIADD3 UR4, UPT, UPT, UR4, 0x1, URZ ;  /* 0x0000000104047890 */ /* 0x000fc8000fffe0ff */
[----:B------:R-:W-:Y:S01]  /*0e70*/  UISETP.NE.AND UP0, UPT, UR4, URZ, UPT ;  /* 0x000000ff0400728c */ /* 0x000fe2000bf05270 */
[----:B--2---:R-:W-:-:S05]  /*0e80*/  @!P0 VIADD R9, R0, 0x1 ;  /* 0x0000000100098836 */ /* 0x004fca0000000000 */
[----:B------:R0:W-:Y:S01]  /*0e90*/  @!P0 STG.E desc[UR6][R4.64], R9 ;  /* 0x0000000904008986 */ /* 0x0001e2000c101906 */
[----:B------:R-:W-:-:S05]  /*0ea0*/  IADD3 R6, P0, PT, R6, 0x4, RZ ;  /* 0x0000000406067810 */ /* 0x000fca0007f1e0ff */
[----:B------:R-:W-:Y:S01]  /*0eb0*/  IMAD.X R7, RZ, RZ, R7, P0 ;  /* 0x000000ffff077224 */ /* 0x000fe200000e0607 */
[----:B------:R-:W-:Y:S07]  /*0ec0*/  BRA.U UP0, `(.L_x_9) ;  /* 0xfffffffd00d47547 */ /* 0x000fee000b83ffff */
[----:B------:R-:W-:Y:S05]  /*0ed0*/  EXIT ;  /* 0x000000000000794d */ /* 0x000fea0003800000 */
.L_x_10:
        /* <DEDUP_REMOVED lines=10> */
.L_x_12:


//--------------------- .nv.shared.reserved.0     --------------------------
	.section	.nv.shared.reserved.0,"aw",@nobits
	.weak		__nv_reservedSMEM_offset_0_alias
	.size		__nv_reservedSMEM_offset_0_alias, 0, 64
	.other		__nv_reservedSMEM_offset_0_alias,@"STO_CUDA_RESERVED_SHARED STV_DEFAULT"
__nv_reservedSMEM_offset_0_alias:
	.zero		0
	.zero		64


//--------------------- .nv.constant0._Z12place_kernelPiS_S_i --------------------------
	.section	.nv.constant0._Z12place_kernelPiS_S_i,"a",@progbits
	.sectionflags	@""
	.align	4
.nv.constant0._Z12place_kernelPiS_S_i:
	.zero		924


//--------------------- .nv.constant0._Z21selection_sort_kernelPiS_i --------------------------
	.section	.nv.constant0._Z21selection_sort_kernelPiS_i,"a",@progbits
	.sectionflags	@""
	.align	4
.nv.constant0._Z21selection_sort_kernelPiS_i:
	.zero		916


//--------------------- SYMBOLS --------------------------

	.type		.nv.reservedSmem.offset0,@object
	.size		.nv.reservedSmem.offset0,0x4
